	.headerflags	@"EF_CUDA_TEXMODE_UNIFIED EF_CUDA_64BIT_ADDRESS EF_CUDA_ACCELERATORS EF_CUDA_SM90 EF_CUDA_VIRTUAL_SM(EF_CUDA_SM90)"
	.elftype	@"ET_EXEC"


//--------------------- .nv.info                  --------------------------
	.section	.nv.info,"",@"SHT_CUDA_INFO"
	.align	4


	//----- nvinfo : EIATTR_REGCOUNT
	.align		4
        /*0000*/ 	.byte	0x04, 0x2f
        /*0002*/ 	.short	(.L_1 - .L_0)
	.align		4
.L_0:
        /*0004*/ 	.word	index@(triton_per_fused_mean_pow_sub_13)
        /*0008*/ 	.word	0x00000015


	//----- nvinfo : EIATTR_MIN_STACK_SIZE
	.align		4
.L_1:
        /*000c*/ 	.byte	0x04, 0x12
        /*000e*/ 	.short	(.L_3 - .L_2)
	.align		4
.L_2:
        /*0010*/ 	.word	index@(triton_per_fused_mean_pow_sub_13)
        /*0014*/ 	.word	0x00000000


	//----- nvinfo : EIATTR_FRAME_SIZE
	.align		4
.L_3:
        /*0018*/ 	.byte	0x04, 0x11
        /*001a*/ 	.short	(.L_5 - .L_4)
	.align		4
.L_4:
        /*001c*/ 	.word	index@(triton_per_fused_mean_pow_sub_13)
        /*0020*/ 	.word	0x00000000


	//----- nvinfo : EIATTR_MIN_STACK_SIZE
	.align		4
.L_5:
        /*0024*/ 	.byte	0x04, 0x12
        /*0026*/ 	.short	(.L_7 - .L_6)
	.align		4
.L_6:
        /*0028*/ 	.word	index@(triton_per_fused_mean_pow_sub_13)
        /*002c*/ 	.word	0x00000000
.L_7:


//--------------------- .nv.info.triton_per_fused_mean_pow_sub_13 --------------------------
	.section	.nv.info.triton_per_fused_mean_pow_sub_13,"",@"SHT_CUDA_INFO"
	.sectionflags	@""
	.align	4


	//----- nvinfo : EIATTR_CUDA_API_VERSION
	.align		4
        /*0000*/ 	.byte	0x04, 0x37
        /*0002*/ 	.short	(.L_9 - .L_8)
.L_8:
        /*0004*/ 	.word	0x0000007c


	//----- nvinfo : EIATTR_KPARAM_INFO
	.align		4
.L_9:
        /*0008*/ 	.byte	0x04, 0x17
        /*000a*/ 	.short	(.L_11 - .L_10)
.L_10:
        /*000c*/ 	.word	0x00000000
        /*0010*/ 	.short	0x0003
        /*0012*/ 	.short	0x0014
        /*0014*/ 	.byte	0x00, 0xf0, 0x11, 0x00


	//----- nvinfo : EIATTR_KPARAM_INFO
	.align		4
.L_11:
        /*0018*/ 	.byte	0x04, 0x17
        /*001a*/ 	.short	(.L_13 - .L_12)
.L_12:
        /*001c*/ 	.word	0x00000000
        /*0020*/ 	.short	0x0002
        /*0022*/ 	.short	0x0010
        /*0024*/ 	.byte	0x00, 0xf0, 0x11, 0x00


	//----- nvinfo : EIATTR_KPARAM_INFO
	.align		4
.L_13:
        /*0028*/ 	.byte	0x04, 0x17
        /*002a*/ 	.short	(.L_15 - .L_14)
.L_14:
        /*002c*/ 	.word	0x00000000
        /*0030*/ 	.short	0x0001
        /*0032*/ 	.short	0x0008
        /*0034*/ 	.byte	0x00, 0xf4, 0x21, 0x00


	//----- nvinfo : EIATTR_KPARAM_INFO
	.align		4
.L_15:
        /*0038*/ 	.byte	0x04, 0x17
        /*003a*/ 	.short	(.L_17 - .L_16)
.L_16:
        /*003c*/ 	.word	0x00000000
        /*0040*/ 	.short	0x0000
        /*0042*/ 	.short	0x0000
        /*0044*/ 	.byte	0x00, 0xf4, 0x21, 0x00


	//----- nvinfo : EIATTR_SPARSE_MMA_MASK
	.align		4
.L_17:
        /*0048*/ 	.byte	0x03, 0x50
        /*004a*/ 	.short	0x0000


	//----- nvinfo : EIATTR_MAXREG_COUNT
	.align		4
        /*004c*/ 	.byte	0x03, 0x1b
        /*004e*/ 	.short	0x00ff


	//----- nvinfo : EIATTR_COOP_GROUP_MASK_REGIDS
	.align		4
        /*0050*/ 	.byte	0x04, 0x29
        /*0052*/ 	.short	(.L_19 - .L_18)


	//   ....[0]....
.L_18:
        /*0054*/ 	.word	0xffffffff


	//   ....[1]....
        /*0058*/ 	.word	0xffffffff


	//   ....[2]....
        /*005c*/ 	.word	0xffffffff


	//   ....[3]....
        /*0060*/ 	.word	0xffffffff


	//   ....[4]....
        /*0064*/ 	.word	0xffffffff


	//   ....[5]....
        /*0068*/ 	.word	0xffffffff


	//   ....[6]....
        /*006c*/ 	.word	0xffffffff


	//   ....[7]....
        /*0070*/ 	.word	0xffffffff


	//   ....[8]....
        /*0074*/ 	.word	0xffffffff


	//   ....[9]....
        /*0078*/ 	.word	0xffffffff


	//   ....[10]....
        /*007c*/ 	.word	0xffffffff


	//----- nvinfo : EIATTR_COOP_GROUP_INSTR_OFFSETS
	.align		4
.L_19:
        /*0080*/ 	.byte	0x04, 0x28
        /*0082*/ 	.short	(.L_21 - .L_20)


	//   ....[0]....
.L_20:
        /*0084*/ 	.word	0x00000280


	//   ....[1]....
        /*0088*/ 	.word	0x00000290


	//   ....[2]....
        /*008c*/ 	.word	0x000002a0


	//   ....[3]....
        /*0090*/ 	.word	0x000002b0


	//   ....[4]....
        /*0094*/ 	.word	0x00000300


	//   ....[5]....
        /*0098*/ 	.word	0x00000310


	//   ....[6]....
        /*009c*/ 	.word	0x00000320


	//   ....[7]....
        /*00a0*/ 	.word	0x00000330


	//   ....[8]....
        /*00a4*/ 	.word	0x00000450


	//   ....[9]....
        /*00a8*/ 	.word	0x00000470


	//   ....[10]....
        /*00ac*/ 	.word	0x000004a0


	//----- nvinfo : EIATTR_EXIT_INSTR_OFFSETS
	.align		4
.L_21:
        /*00b0*/ 	.byte	0x04, 0x1c
        /*00b2*/ 	.short	(.L_23 - .L_22)


	//   ....[0]....
.L_22:
        /*00b4*/ 	.word	0x000005d0


	//   ....[1]....
        /*00b8*/ 	.word	0x00000620


	//----- nvinfo : EIATTR_REQNTID
	.align		4
.L_23:
        /*00bc*/ 	.byte	0x04, 0x10
        /*00be*/ 	.short	(.L_25 - .L_24)
.L_24:
        /*00c0*/ 	.word	0x00000100
        /*00c4*/ 	.word	0x00000001
        /*00c8*/ 	.word	0x00000001


	//----- nvinfo : EIATTR_CBANK_PARAM_SIZE
	.align		4
.L_25:
        /*00cc*/ 	.byte	0x03, 0x19
        /*00ce*/ 	.short	0x0018


	//----- nvinfo : EIATTR_PARAM_CBANK
	.align		4
        /*00d0*/ 	.byte	0x04, 0x0a
        /*00d2*/ 	.short	(.L_27 - .L_26)
	.align		4
.L_26:
        /*00d4*/ 	.word	index@(.nv.constant0.triton_per_fused_mean_pow_sub_13)
        /*00d8*/ 	.short	0x0210
        /*00da*/ 	.short	0x0018


	//----- nvinfo : EIATTR_SW_WAR
	.align		4
.L_27:
        /*00dc*/ 	.byte	0x04, 0x36
        /*00de*/ 	.short	(.L_29 - .L_28)
.L_28:
        /*00e0*/ 	.word	0x00000008
.L_29:


//--------------------- .nv.callgraph             --------------------------
	.section	.nv.callgraph,"",@"SHT_CUDA_CALLGRAPH"
	.align	4
	.sectionentsize	8
	.align		4
        /*0000*/ 	.word	0x00000000
	.align		4
        /*0004*/ 	.word	0xffffffff
	.align		4
        /*0008*/ 	.word	0x00000000
	.align		4
        /*000c*/ 	.word	0xfffffffe
	.align		4
        /*0010*/ 	.word	0x00000000
	.align		4
        /*0014*/ 	.word	0xfffffffd
	.align		4
        /*0018*/ 	.word	0x00000000
	.align		4
        /*001c*/ 	.word	0xfffffffc


//--------------------- .text.triton_per_fused_mean_pow_sub_13 --------------------------
	.section	.text.triton_per_fused_mean_pow_sub_13,"ax",@progbits
	.sectionflags	@"SHF_BARRIERS=1"
	.align	128
        .global         triton_per_fused_mean_pow_sub_13
        .type           triton_per_fused_mean_pow_sub_13,@function
        .size           triton_per_fused_mean_pow_sub_13,(.L_x_1 - triton_per_fused_mean_pow_sub_13)
        .other          triton_per_fused_mean_pow_sub_13,@"STO_CUDA_ENTRY STV_DEFAULT"
triton_per_fused_mean_pow_sub_13:
.text.triton_per_fused_mean_pow_sub_13:
[----:B------:R-:W0:Y:S02]  /*0000*/  LDC R1, c[0x0][0x28] ;  /* 0x00000a00ff017b82 */ /* 0x000e240000000800 */
[----:B------:R-:W1:Y:S01]  /*0010*/  S2R R3, SR_CTAID.X ;  /* 0x0000000000037919 */ /* 0x000e620000002500 */
[----:B------:R-:W2:Y:S01]  /*0020*/  LDC.64 R16, c[0x0][0x210] ;  /* 0x00008400ff107b82 */ /* 0x000ea20000000a00 */
[----:B------:R-:W-:Y:S02]  /*0030*/  CS2R R8, SRZ ;  /* 0x0000000000087805 */ /* 0x000fe4000001ff00 */
[----:B------:R-:W-:Y:S01]  /*0040*/  CS2R R10, SRZ ;  /* 0x00000000000a7805 */ /* 0x000fe2000001ff00 */
[----:B------:R-:W3:Y:S01]  /*0050*/  S2R R0, SR_TID.X ;  /* 0x0000000000007919 */ /* 0x000ee20000002100 */
[----:B------:R-:W-:Y:S01]  /*0060*/  ULDC.64 UR6, c[0x0][0x208] ;  /* 0x0000820000067ab9 */ /* 0x000fe20000000a00 */
[----:B-1----:R-:W-:Y:S02]  /*0070*/  IMAD.SHL.U32 R3, R3, 0x20, RZ ;  /* 0x0000002003037824 */ /* 0x002fe400078e00ff */
[----:B---3--:R-:W-:-:S05]  /*0080*/  IMAD.SHL.U32 R2, R0, 0x4, RZ ;  /* 0x0000000400027824 */ /* 0x008fca00078e00ff */
[----:B------:R-:W-:Y:S02]  /*0090*/  LOP3.LUT R4, R3, 0x1c, R2, 0xf8, !PT ;  /* 0x0000001c03047812 */ /* 0x000fe400078ef802 */
[----:B------:R-:W-:Y:S02]  /*00a0*/  LOP3.LUT R5, R2, 0x3e0, RZ, 0xc0, !PT ;  /* 0x000003e002057812 */ /* 0x000fe400078ec0ff */
[----:B------:R-:W-:-:S03]  /*00b0*/  ISETP.GE.AND P0, PT, R4, 0x20, PT ;  /* 0x000000200400780c */ /* 0x000fc60003f06270 */
[----:B------:R-:W-:-:S04]  /*00c0*/  IMAD.IADD R5, R4, 0x1, R5 ;  /* 0x0000000104057824 */ /* 0x000fc800078e0205 */
[C---:B------:R-:W-:Y:S02]  /*00d0*/  VIADD R7, R5.reuse, 0x400 ;  /* 0x0000040005077836 */ /* 0x040fe40000000000 */
[----:B--2---:R-:W-:Y:S01]  /*00e0*/  IMAD.WIDE R14, R5, 0x4, R16 ;  /* 0x00000004050e7825 */ /* 0x004fe200078e0210 */
[----:B------:R-:W-:-:S03]  /*00f0*/  CS2R R4, SRZ ;  /* 0x0000000000047805 */ /* 0x000fc6000001ff00 */
[----:B------:R-:W-:Y:S01]  /*0100*/  IMAD.WIDE R16, R7, 0x4, R16 ;  /* 0x0000000407107825 */ /* 0x000fe200078e0210 */
[----:B------:R-:W-:-:S04]  /*0110*/  CS2R R6, SRZ ;  /* 0x0000000000067805 */ /* 0x000fc8000001ff00 */
[----:B------:R-:W2:Y:S04]  /*0120*/  @!P0 LDG.E.128 R8, desc[UR6][R16.64] ;  /* 0x0000000610088981 */ /* 0x000ea8000c1e1d00 */
[----:B------:R-:W3:Y:S01]  /*0130*/  @!P0 LDG.E.128 R4, desc[UR6][R14.64] ;  /* 0x000000060e048981 */ /* 0x000ee2000c1e1d00 */
[----:B------:R-:W1:Y:S01]  /*0140*/  S2UR UR5, SR_CgaCtaId ;  /* 0x00000000000579c3 */ /* 0x000e620000008800 */
[----:B------:R-:W-:Y:S01]  /*0150*/  UMOV UR4, 0x400 ;  /* 0x0000040000047882 */ /* 0x000fe20000000000 */
[----:B------:R-:W-:Y:S01]  /*0160*/  ISETP.GE.AND P1, PT, R0, 0x100, PT ;  /* 0x000001000000780c */ /* 0x000fe20003f26270 */
[----:B-1----:R-:W-:Y:S01]  /*0170*/  UPRMT UR4, UR5, 0x654, UR4 ;  /* 0x0000065405047896 */ /* 0x002fe20008000004 */
[----:B--2---:R-:W-:Y:S02]  /*0180*/  SEL R8, R8, RZ, !P0 ;  /* 0x000000ff08087207 */ /* 0x004fe40004000000 */
[----:B---3--:R-:W-:-:S02]  /*0190*/  SEL R13, R4, RZ, !P0 ;  /* 0x000000ff040d7207 */ /* 0x008fc40004000000 */
[----:B------:R-:W-:Y:S02]  /*01a0*/  SEL R4, R5, RZ, !P0 ;  /* 0x000000ff05047207 */ /* 0x000fe40004000000 */
[----:B------:R-:W-:Y:S02]  /*01b0*/  SEL R5, R6, RZ, !P0 ;  /* 0x000000ff06057207 */ /* 0x000fe40004000000 */
[----:B------:R-:W-:Y:S02]  /*01c0*/  SEL R6, R7, RZ, !P0 ;  /* 0x000000ff07067207 */ /* 0x000fe40004000000 */
[----:B------:R-:W-:Y:S02]  /*01d0*/  SEL R9, R9, RZ, !P0 ;  /* 0x000000ff09097207 */ /* 0x000fe40004000000 */
[----:B------:R-:W-:Y:S02]  /*01e0*/  SEL R10, R10, RZ, !P0 ;  /* 0x000000ff0a0a7207 */ /* 0x000fe40004000000 */
[----:B------:R-:W-:Y:S01]  /*01f0*/  SEL R11, R11, RZ, !P0 ;  /* 0x000000ff0b0b7207 */ /* 0x000fe20004000000 */
[----:B------:R-:W-:Y:S01]  /*0200*/  FADD R8, R13, R8 ;  /* 0x000000080d087221 */ /* 0x000fe20000000000 */
[----:B------:R-:W-:Y:S01]  /*0210*/  FADD R9, R4, R9 ;  /* 0x0000000904097221 */ /* 0x000fe20000000000 */
[----:B------:R-:W-:-:S02]  /*0220*/  FADD R10, R5, R10 ;  /* 0x0000000a050a7221 */ /* 0x000fc40000000000 */
[----:B------:R-:W-:Y:S01]  /*0230*/  FADD R11, R6, R11 ;  /* 0x0000000b060b7221 */ /* 0x000fe20000000000 */
[----:B------:R-:W-:Y:S02]  /*0240*/  FSEL R8, R8, RZ, !P0 ;  /* 0x000000ff08087208 */ /* 0x000fe40004000000 */
[----:B------:R-:W-:Y:S02]  /*0250*/  FSEL R9, R9, RZ, !P0 ;  /* 0x000000ff09097208 */ /* 0x000fe40004000000 */
[----:B------:R-:W-:Y:S02]  /*0260*/  FSEL R10, R10, RZ, !P0 ;  /* 0x000000ff0a0a7208 */ /* 0x000fe40004000000 */
[----:B------:R-:W-:Y:S01]  /*0270*/  FSEL R11, R11, RZ, !P0 ;  /* 0x000000ff0b0b7208 */ /* 0x000fe20004000000 */
[----:B------:R-:W1:Y:S04]  /*0280*/  SHFL.BFLY PT, R5, R8, 0x10, 0x1f ;  /* 0x0e001f0008057f89 */ /* 0x000e6800000e0000 */
[----:B------:R-:W2:Y:S04]  /*0290*/  SHFL.BFLY PT, R4, R9, 0x10, 0x1f ;  /* 0x0e001f0009047f89 */ /* 0x000ea800000e0000 */
[----:B------:R-:W3:Y:S04]  /*02a0*/  SHFL.BFLY PT, R7, R10, 0x10, 0x1f ;  /* 0x0e001f000a077f89 */ /* 0x000ee800000e0000 */
[----:B------:R-:W4:Y:S01]  /*02b0*/  SHFL.BFLY PT, R14, R11, 0x10, 0x1f ;  /* 0x0e001f000b0e7f89 */ /* 0x000f2200000e0000 */
[----:B-1----:R-:W-:Y:S01]  /*02c0*/  FADD R5, R8, R5 ;  /* 0x0000000508057221 */ /* 0x002fe20000000000 */
[----:B--2---:R-:W-:Y:S01]  /*02d0*/  FADD R6, R9, R4 ;  /* 0x0000000409067221 */ /* 0x004fe20000000000 */
[----:B---3--:R-:W-:Y:S01]  /*02e0*/  FADD R13, R10, R7 ;  /* 0x000000070a0d7221 */ /* 0x008fe20000000000 */
[----:B----4-:R-:W-:-:S02]  /*02f0*/  FADD R15, R11, R14 ;  /* 0x0000000e0b0f7221 */ /* 0x010fc40000000000 */
[----:B------:R-:W1:Y:S04]  /*0300*/  SHFL.BFLY PT, R4, R5, 0x8, 0x1f ;  /* 0x0d001f0005047f89 */ /* 0x000e6800000e0000 */
[----:B------:R-:W2:Y:S04]  /*0310*/  SHFL.BFLY PT, R7, R6, 0x8, 0x1f ;  /* 0x0d001f0006077f89 */ /* 0x000ea800000e0000 */
[----:B------:R-:W3:Y:S04]  /*0320*/  SHFL.BFLY PT, R14, R13, 0x8, 0x1f ;  /* 0x0d001f000d0e7f89 */ /* 0x000ee800000e0000 */
[----:B------:R-:W4:Y:S01]  /*0330*/  SHFL.BFLY PT, R16, R15, 0x8, 0x1f ;  /* 0x0d001f000f107f89 */ /* 0x000f2200000e0000 */
[----:B------:R-:W-:-:S02]  /*0340*/  SHF.R.U32.HI R9, RZ, 0x5, R0 ;  /* 0x00000005ff097819 */ /* 0x000fc40000011600 */
[----:B------:R-:W-:Y:S02]  /*0350*/  LOP3.LUT R8, R2, 0x1c, RZ, 0xc0, !PT ;  /* 0x0000001c02087812 */ /* 0x000fe400078ec0ff */
[----:B------:R-:W-:Y:S02]  /*0360*/  SGXT.U32 R9, R9, 0x3 ;  /* 0x000000030909781a */ /* 0x000fe40000000000 */
[----:B------:R-:W-:Y:S01]  /*0370*/  LOP3.LUT P0, RZ, R0, 0x18, RZ, 0xc0, !PT ;  /* 0x0000001800ff7812 */ /* 0x000fe2000780c0ff */
[----:B------:R-:W-:Y:S02]  /*0380*/  IMAD.SHL.U32 R10, R8, 0x20, RZ ;  /* 0x00000020080a7824 */ /* 0x000fe400078e00ff */
[----:B------:R-:W-:Y:S02]  /*0390*/  IMAD.SHL.U32 R11, R9, 0x4, RZ ;  /* 0x00000004090b7824 */ /* 0x000fe400078e00ff */
[----:B-1----:R-:W-:-:S03]  /*03a0*/  FADD R18, R5, R4 ;  /* 0x0000000405127221 */ /* 0x002fc60000000000 */
[----:B------:R-:W-:Y:S01]  /*03b0*/  LOP3.LUT R11, R10, R11, RZ, 0xfc, !PT ;  /* 0x0000000b0a0b7212 */ /* 0x000fe200078efcff */
[----:B--2---:R-:W-:Y:S01]  /*03c0*/  FADD R6, R6, R7 ;  /* 0x0000000706067221 */ /* 0x004fe20000000000 */
[----:B---3--:R-:W-:Y:S01]  /*03d0*/  FADD R14, R13, R14 ;  /* 0x0000000e0d0e7221 */ /* 0x008fe20000000000 */
[----:B----4-:R-:W-:Y:S02]  /*03e0*/  FADD R16, R15, R16 ;  /* 0x000000100f107221 */ /* 0x010fe40000000000 */
[----:B------:R-:W-:Y:S04]  /*03f0*/  @!P0 STS [R11+UR4], R18 ;  /* 0x000000120b008988 */ /* 0x000fe80008000804 */
[----:B------:R-:W-:Y:S04]  /*0400*/  @!P0 STS [R11+UR4+0x20], R6 ;  /* 0x000020060b008988 */ /* 0x000fe80008000804 */
[----:B------:R-:W-:Y:S04]  /*0410*/  @!P0 STS [R11+UR4+0x40], R14 ;  /* 0x0000400e0b008988 */ /* 0x000fe80008000804 */
[----:B------:R-:W-:Y:S01]  /*0420*/  @!P0 STS [R11+UR4+0x60], R16 ;  /* 0x000060100b008988 */ /* 0x000fe20008000804 */
[----:B------:R-:W-:Y:S06]  /*0430*/  BAR.SYNC.DEFER_BLOCKING 0x0 ;  /* 0x0000000000007b1d */ /* 0x000fec0000010000 */
[----:B------:R-:W1:Y:S04]  /*0440*/  @!P1 LDS R12, [R2+UR4] ;  /* 0x00000004020c9984 */ /* 0x000e680008000800 */
[----:B-1----:R-:W1:Y:S02]  /*0450*/  SHFL.BFLY PT, R5, R12, 0x4, 0x1f ;  /* 0x0c801f000c057f89 */ /* 0x002e6400000e0000 */
[----:B-1----:R-:W-:-:S05]  /*0460*/  FADD R7, R12, R5 ;  /* 0x000000050c077221 */ /* 0x002fca0000000000 */
[----:B------:R-:W1:Y:S01]  /*0470*/  SHFL.BFLY PT, R4, R7, 0x2, 0x1f ;  /* 0x0c401f0007047f89 */ /* 0x000e6200000e0000 */
[----:B------:R-:W-:Y:S01]  /*0480*/  LOP3.LUT P0, RZ, R0, 0x7, RZ, 0xc0, !PT ;  /* 0x0000000700ff7812 */ /* 0x000fe2000780c0ff */
[----:B-1----:R-:W-:-:S05]  /*0490*/  FADD R13, R7, R4 ;  /* 0x00000004070d7221 */ /* 0x002fca0000000000 */
[----:B------:R-:W1:Y:S01]  /*04a0*/  SHFL.BFLY PT, R4, R13, 0x1, 0x1f ;  /* 0x0c201f000d047f89 */ /* 0x000e6200000e0000 */
[----:B------:R-:W-:Y:S01]  /*04b0*/  ISETP.LT.AND P0, PT, R0, 0x100, !P0 ;  /* 0x000001000000780c */ /* 0x000fe20004701270 */
[----:B-1----:R-:W-:-:S12]  /*04c0*/  FADD R15, R13, R4 ;  /* 0x000000040d0f7221 */ /* 0x002fd80000000000 */
[----:B------:R-:W-:Y:S01]  /*04d0*/  @P0 STS [R2+UR4], R15 ;  /* 0x0000000f02000988 */ /* 0x000fe20008000804 */
[----:B------:R-:W-:Y:S06]  /*04e0*/  BAR.SYNC.DEFER_BLOCKING 0x0 ;  /* 0x0000000000007b1d */ /* 0x000fec0000010000 */
[----:B------:R-:W-:Y:S04]  /*04f0*/  LDS R4, [R10+UR4] ;  /* 0x000000040a047984 */ /* 0x000fe80008000800 */
[----:B------:R-:W-:Y:S04]  /*0500*/  LDS R5, [R10+UR4+0x20] ;  /* 0x000020040a057984 */ /* 0x000fe80008000800 */
[----:B------:R-:W-:Y:S04]  /*0510*/  LDS R6, [R10+UR4+0x40] ;  /* 0x000040040a067984 */ /* 0x000fe80008000800 */
[----:B------:R-:W1:Y:S01]  /*0520*/  LDS R7, [R10+UR4+0x60] ;  /* 0x000060040a077984 */ /* 0x000e620008000800 */
[----:B------:R-:W-:Y:S01]  /*0530*/  LOP3.LUT R11, R3, 0x1f, R0, 0xf8, !PT ;  /* 0x0000001f030b7812 */ /* 0x000fe200078ef800 */
[----:B------:R-:W-:-:S04]  /*0540*/  VIADD R3, R10, UR4 ;  /* 0x000000040a037c36 */ /* 0x000fc80008000000 */
[----:B------:R-:W-:Y:S01]  /*0550*/  IMAD R3, R8, -0x1c, R3 ;  /* 0xffffffe408037824 */ /* 0x000fe200078e0203 */
[----:B------:R-:W-:Y:S01]  /*0560*/  BAR.SYNC.DEFER_BLOCKING 0x0 ;  /* 0x0000000000007b1d */ /* 0x000fe20000010000 */
[----:B------:R-:W-:-:S04]  /*0570*/  ISETP.GE.AND P0, PT, R11, 0x20, PT ;  /* 0x000000200b00780c */ /* 0x000fc80003f06270 */
[----:B------:R-:W-:Y:S02]  /*0580*/  ISETP.EQ.AND P0, PT, R9, RZ, !P0 ;  /* 0x000000ff0900720c */ /* 0x000fe40004702270 */
[----:B------:R-:W-:Y:S01]  /*0590*/  LOP3.LUT R0, R0, 0x1f, RZ, 0xc0, !PT ;  /* 0x0000001f00007812 */ /* 0x000fe200078ec0ff */
[----:B-1----:R1:W-:Y:S03]  /*05a0*/  STS.128 [R3], R4 ;  /* 0x0000000403007388 */ /* 0x0023e60000000c00 */
[----:B------:R-:W-:Y:S01]  /*05b0*/  LEA R0, R0, UR4, 0x2 ;  /* 0x0000000400007c11 */ /* 0x000fe2000f8e10ff */
[----:B------:R-:W-:Y:S06]  /*05c0*/  BAR.SYNC.DEFER_BLOCKING 0x0 ;  /* 0x0000000000007b1d */ /* 0x000fec0000010000 */
[----:B-1----:R-:W-:Y:S05]  /*05d0*/  @!P0 EXIT ;  /* 0x000000000000894d */ /* 0x002fea0003800000 */
[----:B------:R-:W0:Y:S01]  /*05e0*/  LDS R5, [R0] ;  /* 0x0000000000057984 */ /* 0x000e220000000800 */
[----:B------:R-:W1:Y:S02]  /*05f0*/  LDC.64 R2, c[0x0][0x218] ;  /* 0x00008600ff027b82 */ /* 0x000e640000000a00 */
[----:B-1----:R-:W-:-:S05]  /*0600*/  IMAD.WIDE R2, R11, 0x4, R2 ;  /* 0x000000040b027825 */ /* 0x002fca00078e0202 */
[----:B0-----:R-:W-:Y:S01]  /*0610*/  STG.E desc[UR6][R2.64], R5 ;  /* 0x0000000502007986 */ /* 0x001fe2000c101906 */
[----:B------:R-:W-:Y:S05]  /*0620*/  EXIT ;  /* 0x000000000000794d */ /* 0x000fea0003800000 */
.L_x_0:
[----:B------:R-:W-:-:S00]  /*0630*/  BRA `(.L_x_0) ;  /* 0xfffffffc00fc7947 */ /* 0x000fc0000383ffff */
[----:B------:R-:W-:-:S00]  /*0640*/  NOP ;  /* 0x0000000000007918 */ /* 0x000fc00000000000 */
        /* <DEDUP_REMOVED lines=11> */
.L_x_1:


//--------------------- .nv.shared.triton_per_fused_mean_pow_sub_13 --------------------------
	.section	.nv.shared.triton_per_fused_mean_pow_sub_13,"aw",@nobits
	.sectionflags	@""
	.align	16
	.zero		1024


//--------------------- .nv.constant0.triton_per_fused_mean_pow_sub_13 --------------------------
	.section	.nv.constant0.triton_per_fused_mean_pow_sub_13,"a",@progbits
	.sectionflags	@""
	.align	4
.nv.constant0.triton_per_fused_mean_pow_sub_13:
	.zero		552
